//
// Generated by NVIDIA NVVM Compiler
//
// Compiler Build ID: CL-36424714
// Cuda compilation tools, release 13.0, V13.0.88
// Based on NVVM 20.0.0
//

.version 9.0
.target sm_100
.address_size 64

	// .globl	_Z10runningSumiPf

.visible .entry _Z10runningSumiPf(
	.param .u32 _Z10runningSumiPf_param_0,
	.param .u64 .ptr .align 1 _Z10runningSumiPf_param_1
)
{
	.reg .pred 	%p<4>;
	.reg .b32 	%r<8>;
	.reg .b32 	%f<4>;
	.reg .b64 	%rd<7>;

	ld.param.u32 	%r5, [_Z10runningSumiPf_param_0];
	ld.param.u64 	%rd3, [_Z10runningSumiPf_param_1];
	cvta.to.global.u64 	%rd1, %rd3;
	mov.u32 	%r1, %tid.x;
	setp.lt.s32 	%p1, %r5, 2;
	@%p1 bra 	$L__BB0_5;
	mul.wide.u32 	%rd4, %r1, 4;
	add.s64 	%rd2, %rd1, %rd4;
	mov.b32 	%r7, 1;
$L__BB0_2:
	add.s32 	%r3, %r7, %r1;
	setp.ge.s32 	%p2, %r3, %r5;
	@%p2 bra 	$L__BB0_4;
	ld.global.f32 	%f1, [%rd2];
	mul.wide.u32 	%rd5, %r3, 4;
	add.s64 	%rd6, %rd1, %rd5;
	ld.global.f32 	%f2, [%rd6];
	add.f32 	%f3, %f1, %f2;
	st.global.f32 	[%rd6], %f3;
$L__BB0_4:
	shl.b32 	%r7, %r7, 1;
	setp.lt.s32 	%p3, %r7, %r5;
	@%p3 bra 	$L__BB0_2;
$L__BB0_5:
	ret;

}


// ===== COMPILED SASS (sm_100) =====

	.target	sm_100

	.elftype	@"ET_EXEC"


//--------------------- .note.nv.tkinfo           --------------------------
	.section	.note.nv.tkinfo,"",@"SHT_NOTE"
	.sectionflags	@"SHF_NOTE_NV_TKINFO"
	.tkinfo
        /*0018*/ 	.word	0x00000002
        /*0030*/ 	.string	""
        /*0030*/ 	.string	"ptxas"
        /*0030*/ 	.string	"Cuda compilation tools, release 13.0, V13.0.88"
        /*0030*/ 	.string	"Build cuda_13.0.r13.0/compiler.36424714_0"
        /*0030*/ 	.string	"-arch sm_100 -m 64 "



//--------------------- .note.nv.cuinfo           --------------------------
	.section	.note.nv.cuinfo,"",@"SHT_NOTE"
	.sectionflags	@"SHF_NOTE_NV_CUINFO"
        /*0018*/ 	.short	0x0002
        /*001a*/ 	.short	0x0064
        /*001c*/ 	.short	0x0082
	.zero		2


//--------------------- .nv.info                  --------------------------
	.section	.nv.info,"",@"SHT_CUDA_INFO"
	.align	4


	//----- nvinfo : EIATTR_REGCOUNT
	.align		4
        /*0000*/ 	.byte	0x04, 0x2f
        /*0002*/ 	.short	(.L_1 - .L_0)
	.align		4
.L_0:
        /*0004*/ 	.word	index@(_Z10runningSumiPf)
        /*0008*/ 	.word	0x0000000e


	//----- nvinfo : EIATTR_FRAME_SIZE
	.align		4
.L_1:
        /*000c*/ 	.byte	0x04, 0x11
        /*000e*/ 	.short	(.L_3 - .L_2)
	.align		4
.L_2:
        /*0010*/ 	.word	index@(_Z10runningSumiPf)
        /*0014*/ 	.word	0x00000000


	//----- nvinfo : EIATTR_MIN_STACK_SIZE
	.align		4
.L_3:
        /*0018*/ 	.byte	0x04, 0x12
        /*001a*/ 	.short	(.L_5 - .L_4)
	.align		4
.L_4:
        /*001c*/ 	.word	index@(_Z10runningSumiPf)
        /*0020*/ 	.word	0x00000000
.L_5:


//--------------------- .nv.compat                --------------------------
	.section	.nv.compat,"",@"SHT_CUDA_COMPAT_INFO"
	.align	4
        /*0000*/ 	.byte	0x02, 0x09, 0x00, 0x00, 0x02, 0x02, 0x01, 0x00, 0x02, 0x05, 0x05, 0x00, 0x03, 0x07, 0x01, 0x01
        /*0010*/ 	.byte	0x02, 0x03, 0x00, 0x00, 0x02, 0x06, 0x01, 0x00, 0x04, 0x0b, 0x08, 0x00, 0x09, 0x00, 0x00, 0x00
        /*0020*/ 	.byte	0x00, 0x00, 0x00, 0x00


//--------------------- .nv.info._Z10runningSumiPf --------------------------
	.section	.nv.info._Z10runningSumiPf,"",@"SHT_CUDA_INFO"
	.sectionflags	@""
	.align	4


	//----- nvinfo : EIATTR_CUDA_API_VERSION
	.align		4
        /*0000*/ 	.byte	0x04, 0x37
        /*0002*/ 	.short	(.L_7 - .L_6)
.L_6:
        /*0004*/ 	.word	0x00000082


	//----- nvinfo : EIATTR_KPARAM_INFO
	.align		4
.L_7:
        /*0008*/ 	.byte	0x04, 0x17
        /*000a*/ 	.short	(.L_9 - .L_8)
.L_8:
        /*000c*/ 	.word	0x00000000
        /*0010*/ 	.short	0x0001
        /*0012*/ 	.short	0x0008
        /*0014*/ 	.byte	0x00, 0xf5, 0x21, 0x00


	//----- nvinfo : EIATTR_KPARAM_INFO
	.align		4
.L_9:
        /*0018*/ 	.byte	0x04, 0x17
        /*001a*/ 	.short	(.L_11 - .L_10)
.L_10:
        /*001c*/ 	.word	0x00000000
        /*0020*/ 	.short	0x0000
        /*0022*/ 	.short	0x0000
        /*0024*/ 	.byte	0x00, 0xf0, 0x11, 0x00


	//----- nvinfo : EIATTR_SPARSE_MMA_MASK
	.align		4
.L_11:
        /*0028*/ 	.byte	0x03, 0x50
        /*002a*/ 	.short	0x0000


	//----- nvinfo : EIATTR_MAXREG_COUNT
	.align		4
        /*002c*/ 	.byte	0x03, 0x1b
        /*002e*/ 	.short	0x00ff


	//----- nvinfo : EIATTR_MERCURY_ISA_VERSION
	.align		4
        /*0030*/ 	.byte	0x03, 0x5f
        /*0032*/ 	.short	0x0101


	//----- nvinfo : EIATTR_VRC_CTA_INIT_COUNT
	.align		4
        /*0034*/ 	.byte	0x02, 0x4a
	.zero		1
	.zero		1


	//----- nvinfo : EIATTR_EXIT_INSTR_OFFSETS
	.align		4
        /*0038*/ 	.byte	0x04, 0x1c
        /*003a*/ 	.short	(.L_13 - .L_12)


	//   ....[0]....
.L_12:
        /*003c*/ 	.word	0x00000030


	//   ....[1]....
        /*0040*/ 	.word	0x00000180


	//----- nvinfo : EIATTR_CRS_STACK_SIZE
	.align		4
.L_13:
        /*0044*/ 	.byte	0x04, 0x1e
        /*0046*/ 	.short	(.L_15 - .L_14)
.L_14:
        /*0048*/ 	.word	0x00000000


	//----- nvinfo : EIATTR_CBANK_PARAM_SIZE
	.align		4
.L_15:
        /*004c*/ 	.byte	0x03, 0x19
        /*004e*/ 	.short	0x0010


	//----- nvinfo : EIATTR_PARAM_CBANK
	.align		4
        /*0050*/ 	.byte	0x04, 0x0a
        /*0052*/ 	.short	(.L_17 - .L_16)
	.align		4
.L_16:
        /*0054*/ 	.word	index@(.nv.constant0._Z10runningSumiPf)
        /*0058*/ 	.short	0x0380
        /*005a*/ 	.short	0x0010


	//----- nvinfo : EIATTR_SW_WAR
	.align		4
.L_17:
        /*005c*/ 	.byte	0x04, 0x36
        /*005e*/ 	.short	(.L_19 - .L_18)
.L_18:
        /*0060*/ 	.word	0x00000008
.L_19:


//--------------------- .nv.callgraph             --------------------------
	.section	.nv.callgraph,"",@"SHT_CUDA_CALLGRAPH"
	.align	4
	.sectionentsize	8
	.align		4
        /*0000*/ 	.word	0x00000000
	.align		4
        /*0004*/ 	.word	0xffffffff
	.align		4
        /*0008*/ 	.word	0x00000000
	.align		4
        /*000c*/ 	.word	0xfffffffe
	.align		4
        /*0010*/ 	.word	0x00000000
	.align		4
        /*0014*/ 	.word	0xfffffffd
	.align		4
        /*0018*/ 	.word	0x00000000
	.align		4
        /*001c*/ 	.word	0xfffffffc


//--------------------- .text._Z10runningSumiPf   --------------------------
	.section	.text._Z10runningSumiPf,"ax",@progbits
	.align	128
        .global         _Z10runningSumiPf
        .type           _Z10runningSumiPf,@function
        .size           _Z10runningSumiPf,(.L_x_4 - _Z10runningSumiPf)
        .other          _Z10runningSumiPf,@"STO_CUDA_ENTRY STV_DEFAULT"
_Z10runningSumiPf:
.text._Z10runningSumiPf:
[----:B------:R-:W-:Y:S08]  /*0000*/  LDC R1, c[0x0][0x37c] ;  /* 0x0000df00ff017b82 */ /* 0x000ff00000000800 */
[----:B------:R-:W0:Y:S02]  /*0010*/  LDC R0, c[0x0][0x380] ;  /* 0x0000e000ff007b82 */ /* 0x000e240000000800 */
[----:B0-----:R-:W-:-:S13]  /*0020*/  ISETP.GE.AND P0, PT, R0, 0x2, PT ;  /* 0x000000020000780c */ /* 0x001fda0003f06270 */
[----:B------:R-:W-:Y:S05]  /*0030*/  @!P0 EXIT ;  /* 0x000000000000894d */ /* 0x000fea0003800000 */
[----:B------:R-:W0:Y:S01]  /*0040*/  S2R R11, SR_TID.X ;  /* 0x00000000000b7919 */ /* 0x000e220000002100 */
[----:B------:R-:W0:Y:S01]  /*0050*/  LDC.64 R2, c[0x0][0x388] ;  /* 0x0000e200ff027b82 */ /* 0x000e220000000a00 */
[----:B------:R-:W1:Y:S01]  /*0060*/  LDCU.64 UR6, c[0x0][0x358] ;  /* 0x00006b00ff0677ac */ /* 0x000e620008000a00 */
[----:B------:R-:W2:Y:S06]  /*0070*/  LDCU UR5, c[0x0][0x380] ;  /* 0x00007000ff0577ac */ /* 0x000eac0008000800 */
[----:B------:R-:W3:Y:S01]  /*0080*/  LDC.64 R6, c[0x0][0x388] ;  /* 0x0000e200ff067b82 */ /* 0x000ee20000000a00 */
[----:B------:R-:W-:Y:S01]  /*0090*/  UMOV UR4, 0x1 ;  /* 0x0000000100047882 */ /* 0x000fe20000000000 */
[----:B012---:R-:W-:-:S07]  /*00a0*/  IMAD.WIDE.U32 R2, R11, 0x4, R2 ;  /* 0x000000040b027825 */ /* 0x007fce00078e0002 */
.L_x_2:
[----:B0-----:R-:W-:Y:S01]  /*00b0*/  IADD3 R5, PT, PT, R11, UR4, RZ ;  /* 0x000000040b057c10 */ /* 0x001fe2000fffe0ff */
[----:B------:R-:W-:Y:S01]  /*00c0*/  USHF.L.U32 UR4, UR4, 0x1, URZ ;  /* 0x0000000104047899 */ /* 0x000fe200080006ff */
[----:B------:R-:W-:Y:S02]  /*00d0*/  BSSY.RECONVERGENT B0, `(.L_x_0) ;  /* 0x0000008000007945 */ /* 0x000fe40003800200 */
[----:B------:R-:W-:-:S13]  /*00e0*/  ISETP.GE.AND P0, PT, R5, UR5, PT ;  /* 0x0000000505007c0c */ /* 0x000fda000bf06270 */
[----:B------:R-:W-:Y:S05]  /*00f0*/  @P0 BRA `(.L_x_1) ;  /* 0x0000000000140947 */ /* 0x000fea0003800000 */
[----:B---3--:R-:W-:Y:S01]  /*0100*/  IMAD.WIDE.U32 R4, R5, 0x4, R6 ;  /* 0x0000000405047825 */ /* 0x008fe200078e0006 */
[----:B------:R-:W2:Y:S04]  /*0110*/  LDG.E R0, desc[UR6][R2.64] ;  /* 0x0000000602007981 */ /* 0x000ea8000c1e1900 */
[----:B------:R-:W2:Y:S02]  /*0120*/  LDG.E R9, desc[UR6][R4.64] ;  /* 0x0000000604097981 */ /* 0x000ea4000c1e1900 */
[----:B--2---:R-:W-:-:S05]  /*0130*/  FADD R9, R0, R9 ;  /* 0x0000000900097221 */ /* 0x004fca0000000000 */
[----:B------:R0:W-:Y:S02]  /*0140*/  STG.E desc[UR6][R4.64], R9 ;  /* 0x0000000904007986 */ /* 0x0001e4000c101906 */
.L_x_1:
[----:B------:R-:W-:Y:S05]  /*0150*/  BSYNC.RECONVERGENT B0 ;  /* 0x0000000000007941 */ /* 0x000fea0003800200 */
.L_x_0:
[----:B------:R-:W-:-:S09]  /*0160*/  UISETP.GE.AND UP0, UPT, UR4, UR5, UPT ;  /* 0x000000050400728c */ /* 0x000fd2000bf06270 */
[----:B------:R-:W-:Y:S05]  /*0170*/  BRA.U !UP0, `(.L_x_2) ;  /* 0xfffffffd08cc7547 */ /* 0x000fea000b83ffff */
[----:B------:R-:W-:Y:S05]  /*0180*/  EXIT ;  /* 0x000000000000794d */ /* 0x000fea0003800000 */
.L_x_3:
[----:B------:R-:W-:-:S00]  /*0190*/  BRA `(.L_x_3) ;  /* 0xfffffffc00fc7947 */ /* 0x000fc0000383ffff */
[----:B------:R-:W-:-:S00]  /*01a0*/  NOP ;  /* 0x0000000000007918 */ /* 0x000fc00000000000 */
        /* <DEDUP_REMOVED lines=13> */
.L_x_4:


//--------------------- .nv.shared.reserved.0     --------------------------
	.section	.nv.shared.reserved.0,"aw",@nobits
	.weak		__nv_reservedSMEM_offset_0_alias
	.size		__nv_reservedSMEM_offset_0_alias, 0, 64
	.other		__nv_reservedSMEM_offset_0_alias,@"STO_CUDA_RESERVED_SHARED STV_DEFAULT"
__nv_reservedSMEM_offset_0_alias:
	.zero		0
	.zero		64


//--------------------- .nv.constant0._Z10runningSumiPf --------------------------
	.section	.nv.constant0._Z10runningSumiPf,"a",@progbits
	.sectionflags	@""
	.align	4
.nv.constant0._Z10runningSumiPf:
	.zero		912


//--------------------- SYMBOLS --------------------------

	.type		.nv.reservedSmem.offset0,@object
	.size		.nv.reservedSmem.offset0,0x4
